//
// Generated by NVIDIA NVVM Compiler
//
// Compiler Build ID: CL-36424714
// Cuda compilation tools, release 13.0, V13.0.88
// Based on NVVM 20.0.0
//

.version 9.0
.target sm_100
.address_size 64

	// .globl	_Z16kspacedistkernelPfjj

.visible .entry _Z16kspacedistkernelPfjj(
	.param .u64 .ptr .align 1 _Z16kspacedistkernelPfjj_param_0,
	.param .u32 _Z16kspacedistkernelPfjj_param_1,
	.param .u32 _Z16kspacedistkernelPfjj_param_2
)
{
	.reg .pred 	%p<19>;
	.reg .b32 	%r<31>;
	.reg .b32 	%f<135>;
	.reg .b64 	%rd<5>;
	.reg .b64 	%fd<7>;

	ld.param.u64 	%rd1, [_Z16kspacedistkernelPfjj_param_0];
	ld.param.u32 	%r4, [_Z16kspacedistkernelPfjj_param_1];
	ld.param.u32 	%r3, [_Z16kspacedistkernelPfjj_param_2];
	mov.u32 	%r5, %ctaid.x;
	mov.u32 	%r1, %ctaid.y;
	mul.lo.s32 	%r2, %r4, %r5;
	cvt.rn.f64.u32 	%fd1, %r4;
	mov.f64 	%fd2, 0d3FEF2C21E5865074;
	div.rn.f64 	%fd3, %fd2, %fd1;
	cvt.rn.f32.f64 	%f14, %fd3;
	add.s32 	%r6, %r5, -696;
	cvt.rn.f32.s32 	%f15, %r6;
	mul.f32 	%f1, %f15, %f14;
	abs.f32 	%f2, %f1;
	setp.eq.f32 	%p1, %f1, 0f3F800000;
	mov.f32 	%f133, 0f3F800000;
	@%p1 bra 	$L__BB0_5;
	setp.num.f32 	%p2, %f2, %f2;
	@%p2 bra 	$L__BB0_3;
	mov.f32 	%f71, 0f40000000;
	add.rn.f32 	%f133, %f1, %f71;
	bra.uni 	$L__BB0_5;
$L__BB0_3:
	setp.lt.f32 	%p3, %f2, 0f00800000;
	mul.f32 	%f16, %f2, 0f4B800000;
	selp.f32 	%f17, %f16, %f2, %p3;
	mov.b32 	%r7, %f17;
	add.s32 	%r8, %r7, -1060439283;
	and.b32  	%r9, %r8, -8388608;
	sub.s32 	%r10, %r7, %r9;
	mov.b32 	%f18, %r10;
	cvt.rn.f32.s32 	%f19, %r9;
	selp.f32 	%f20, 0fC1C00000, 0f00000000, %p3;
	fma.rn.f32 	%f21, %f19, 0f34000000, %f20;
	add.f32 	%f22, %f18, 0fBF800000;
	add.f32 	%f23, %f18, 0f3F800000;
	rcp.approx.ftz.f32 	%f24, %f23;
	add.f32 	%f25, %f22, %f22;
	mul.f32 	%f26, %f25, %f24;
	mul.f32 	%f27, %f26, %f26;
	neg.f32 	%f28, %f26;
	sub.f32 	%f29, %f22, %f26;
	add.f32 	%f30, %f29, %f29;
	fma.rn.f32 	%f31, %f28, %f22, %f30;
	mul.rn.f32 	%f32, %f24, %f31;
	fma.rn.f32 	%f33, %f27, 0f3A2C32E4, 0f3B52E7DB;
	fma.rn.f32 	%f34, %f33, %f27, 0f3C93BB73;
	fma.rn.f32 	%f35, %f34, %f27, 0f3DF6384F;
	mul.rn.f32 	%f36, %f35, %f27;
	fma.rn.f32 	%f37, %f26, 0f3FB8AA3B, %f21;
	mul.f32 	%f38, %f36, 0f40400000;
	sub.f32 	%f39, %f21, %f37;
	fma.rn.f32 	%f40, %f26, 0f3FB8AA3B, %f39;
	fma.rn.f32 	%f41, %f32, 0f3FB8AA3B, %f40;
	fma.rn.f32 	%f42, %f26, 0f32A55E34, %f41;
	fma.rn.f32 	%f43, %f38, %f32, %f42;
	fma.rn.f32 	%f44, %f36, %f26, %f43;
	add.rn.f32 	%f45, %f37, %f44;
	mov.f32 	%f46, 0f40000000;
	mul.rn.f32 	%f47, %f45, %f46;
	cvt.rni.f32.f32 	%f48, %f47;
	sub.f32 	%f49, %f47, %f48;
	neg.f32 	%f50, %f47;
	fma.rn.f32 	%f51, %f45, 0f40000000, %f50;
	neg.f32 	%f52, %f37;
	add.rn.f32 	%f53, %f45, %f52;
	neg.f32 	%f54, %f53;
	add.rn.f32 	%f55, %f44, %f54;
	fma.rn.f32 	%f56, %f55, 0f40000000, %f51;
	add.f32 	%f57, %f49, %f56;
	setp.gt.f32 	%p4, %f48, 0f00000000;
	selp.b32 	%r11, 0, -2097152000, %p4;
	setp.neu.f32 	%p5, %f1, 0f00000000;
	setp.neu.f32 	%p6, %f2, 0f7F800000;
	setp.lt.f32 	%p7, %f47, 0f00000000;
	selp.f32 	%f58, 0f00000000, 0f7F800000, %p7;
	abs.f32 	%f59, %f47;
	setp.gt.f32 	%p8, %f59, 0f43180000;
	cvt.rzi.s32.f32 	%r12, %f48;
	shl.b32 	%r13, %r12, 23;
	sub.s32 	%r14, %r13, %r11;
	mov.b32 	%f60, %r14;
	add.s32 	%r15, %r11, 2130706432;
	mov.b32 	%f61, %r15;
	fma.rn.f32 	%f62, %f57, 0f391FCB8E, 0f3AAF85ED;
	fma.rn.f32 	%f63, %f62, %f57, 0f3C1D9856;
	fma.rn.f32 	%f64, %f63, %f57, 0f3D6357BB;
	fma.rn.f32 	%f65, %f64, %f57, 0f3E75FDEC;
	fma.rn.f32 	%f66, %f65, %f57, 0f3F317218;
	fma.rn.f32 	%f67, %f66, %f57, 0f3F800000;
	mul.f32 	%f68, %f67, %f61;
	mul.f32 	%f69, %f68, %f60;
	selp.f32 	%f133, %f58, %f69, %p8;
	and.pred  	%p9, %p5, %p6;
	@%p9 bra 	$L__BB0_5;
	add.f32 	%f70, %f1, %f1;
	mov.b32 	%r16, %f70;
	and.b32  	%r17, %r16, 2147483647;
	mov.b32 	%f133, %r17;
$L__BB0_5:
	add.s32 	%r18, %r1, -520;
	cvt.rn.f32.s32 	%f73, %r18;
	cvt.rn.f64.u32 	%fd4, %r3;
	mov.f64 	%fd5, 0d3FEF2C21E5865074;
	div.rn.f64 	%fd6, %fd5, %fd4;
	cvt.rn.f32.f64 	%f74, %fd6;
	mul.f32 	%f7, %f73, %f74;
	abs.f32 	%f8, %f7;
	setp.eq.f32 	%p10, %f7, 0f3F800000;
	mov.f32 	%f134, 0f3F800000;
	@%p10 bra 	$L__BB0_10;
	setp.num.f32 	%p11, %f8, %f8;
	@%p11 bra 	$L__BB0_8;
	mov.f32 	%f130, 0f40000000;
	add.rn.f32 	%f134, %f7, %f130;
	bra.uni 	$L__BB0_10;
$L__BB0_8:
	setp.lt.f32 	%p12, %f8, 0f00800000;
	mul.f32 	%f75, %f8, 0f4B800000;
	selp.f32 	%f76, %f75, %f8, %p12;
	mov.b32 	%r19, %f76;
	add.s32 	%r20, %r19, -1060439283;
	and.b32  	%r21, %r20, -8388608;
	sub.s32 	%r22, %r19, %r21;
	mov.b32 	%f77, %r22;
	cvt.rn.f32.s32 	%f78, %r21;
	selp.f32 	%f79, 0fC1C00000, 0f00000000, %p12;
	fma.rn.f32 	%f80, %f78, 0f34000000, %f79;
	add.f32 	%f81, %f77, 0fBF800000;
	add.f32 	%f82, %f77, 0f3F800000;
	rcp.approx.ftz.f32 	%f83, %f82;
	add.f32 	%f84, %f81, %f81;
	mul.f32 	%f85, %f84, %f83;
	mul.f32 	%f86, %f85, %f85;
	neg.f32 	%f87, %f85;
	sub.f32 	%f88, %f81, %f85;
	add.f32 	%f89, %f88, %f88;
	fma.rn.f32 	%f90, %f87, %f81, %f89;
	mul.rn.f32 	%f91, %f83, %f90;
	fma.rn.f32 	%f92, %f86, 0f3A2C32E4, 0f3B52E7DB;
	fma.rn.f32 	%f93, %f92, %f86, 0f3C93BB73;
	fma.rn.f32 	%f94, %f93, %f86, 0f3DF6384F;
	mul.rn.f32 	%f95, %f94, %f86;
	fma.rn.f32 	%f96, %f85, 0f3FB8AA3B, %f80;
	mul.f32 	%f97, %f95, 0f40400000;
	sub.f32 	%f98, %f80, %f96;
	fma.rn.f32 	%f99, %f85, 0f3FB8AA3B, %f98;
	fma.rn.f32 	%f100, %f91, 0f3FB8AA3B, %f99;
	fma.rn.f32 	%f101, %f85, 0f32A55E34, %f100;
	fma.rn.f32 	%f102, %f97, %f91, %f101;
	fma.rn.f32 	%f103, %f95, %f85, %f102;
	add.rn.f32 	%f104, %f96, %f103;
	mov.f32 	%f105, 0f40000000;
	mul.rn.f32 	%f106, %f104, %f105;
	cvt.rni.f32.f32 	%f107, %f106;
	sub.f32 	%f108, %f106, %f107;
	neg.f32 	%f109, %f106;
	fma.rn.f32 	%f110, %f104, 0f40000000, %f109;
	neg.f32 	%f111, %f96;
	add.rn.f32 	%f112, %f104, %f111;
	neg.f32 	%f113, %f112;
	add.rn.f32 	%f114, %f103, %f113;
	fma.rn.f32 	%f115, %f114, 0f40000000, %f110;
	add.f32 	%f116, %f108, %f115;
	setp.gt.f32 	%p13, %f107, 0f00000000;
	selp.b32 	%r23, 0, -2097152000, %p13;
	setp.neu.f32 	%p14, %f7, 0f00000000;
	setp.neu.f32 	%p15, %f8, 0f7F800000;
	setp.lt.f32 	%p16, %f106, 0f00000000;
	selp.f32 	%f117, 0f00000000, 0f7F800000, %p16;
	abs.f32 	%f118, %f106;
	setp.gt.f32 	%p17, %f118, 0f43180000;
	cvt.rzi.s32.f32 	%r24, %f107;
	shl.b32 	%r25, %r24, 23;
	sub.s32 	%r26, %r25, %r23;
	mov.b32 	%f119, %r26;
	add.s32 	%r27, %r23, 2130706432;
	mov.b32 	%f120, %r27;
	fma.rn.f32 	%f121, %f116, 0f391FCB8E, 0f3AAF85ED;
	fma.rn.f32 	%f122, %f121, %f116, 0f3C1D9856;
	fma.rn.f32 	%f123, %f122, %f116, 0f3D6357BB;
	fma.rn.f32 	%f124, %f123, %f116, 0f3E75FDEC;
	fma.rn.f32 	%f125, %f124, %f116, 0f3F317218;
	fma.rn.f32 	%f126, %f125, %f116, 0f3F800000;
	mul.f32 	%f127, %f126, %f120;
	mul.f32 	%f128, %f127, %f119;
	selp.f32 	%f134, %f117, %f128, %p17;
	and.pred  	%p18, %p14, %p15;
	@%p18 bra 	$L__BB0_10;
	add.f32 	%f129, %f7, %f7;
	mov.b32 	%r28, %f129;
	and.b32  	%r29, %r28, 2147483647;
	mov.b32 	%f134, %r29;
$L__BB0_10:
	cvta.to.global.u64 	%rd2, %rd1;
	add.f32 	%f131, %f133, %f134;
	sqrt.rn.f32 	%f132, %f131;
	add.s32 	%r30, %r2, %r1;
	mul.wide.s32 	%rd3, %r30, 4;
	add.s64 	%rd4, %rd2, %rd3;
	st.global.f32 	[%rd4], %f132;
	ret;

}


// ===== COMPILED SASS (sm_100) =====

	.target	sm_100

	.elftype	@"ET_EXEC"


//--------------------- .note.nv.tkinfo           --------------------------
	.section	.note.nv.tkinfo,"",@"SHT_NOTE"
	.sectionflags	@"SHF_NOTE_NV_TKINFO"
	.tkinfo
        /*0018*/ 	.word	0x00000002
        /*0030*/ 	.string	""
        /*0030*/ 	.string	"ptxas"
        /*0030*/ 	.string	"Cuda compilation tools, release 13.0, V13.0.88"
        /*0030*/ 	.string	"Build cuda_13.0.r13.0/compiler.36424714_0"
        /*0030*/ 	.string	"-arch sm_100 -m 64 "



//--------------------- .note.nv.cuinfo           --------------------------
	.section	.note.nv.cuinfo,"",@"SHT_NOTE"
	.sectionflags	@"SHF_NOTE_NV_CUINFO"
        /*0018*/ 	.short	0x0002
        /*001a*/ 	.short	0x0064
        /*001c*/ 	.short	0x0082
	.zero		2


//--------------------- .nv.info                  --------------------------
	.section	.nv.info,"",@"SHT_CUDA_INFO"
	.align	4


	//----- nvinfo : EIATTR_REGCOUNT
	.align		4
        /*0000*/ 	.byte	0x04, 0x2f
        /*0002*/ 	.short	(.L_1 - .L_0)
	.align		4
.L_0:
        /*0004*/ 	.word	index@(_Z16kspacedistkernelPfjj)
        /*0008*/ 	.word	0x0000001a


	//----- nvinfo : EIATTR_FRAME_SIZE
	.align		4
.L_1:
        /*000c*/ 	.byte	0x04, 0x11
        /*000e*/ 	.short	(.L_3 - .L_2)
	.align		4
.L_2:
        /*0010*/ 	.word	index@($__internal_1_$__cuda_sm20_sqrt_rn_f32_slowpath)
        /*0014*/ 	.word	0x00000000


	//----- nvinfo : EIATTR_FRAME_SIZE
	.align		4
.L_3:
        /*0018*/ 	.byte	0x04, 0x11
        /*001a*/ 	.short	(.L_5 - .L_4)
	.align		4
.L_4:
        /*001c*/ 	.word	index@($__internal_0_$__cuda_sm20_div_rn_f64_full)
        /*0020*/ 	.word	0x00000000


	//----- nvinfo : EIATTR_FRAME_SIZE
	.align		4
.L_5:
        /*0024*/ 	.byte	0x04, 0x11
        /*0026*/ 	.short	(.L_7 - .L_6)
	.align		4
.L_6:
        /*0028*/ 	.word	index@(_Z16kspacedistkernelPfjj)
        /*002c*/ 	.word	0x00000000


	//----- nvinfo : EIATTR_MIN_STACK_SIZE
	.align		4
.L_7:
        /*0030*/ 	.byte	0x04, 0x12
        /*0032*/ 	.short	(.L_9 - .L_8)
	.align		4
.L_8:
        /*0034*/ 	.word	index@(_Z16kspacedistkernelPfjj)
        /*0038*/ 	.word	0x00000000
.L_9:


//--------------------- .nv.compat                --------------------------
	.section	.nv.compat,"",@"SHT_CUDA_COMPAT_INFO"
	.align	4
        /*0000*/ 	.byte	0x02, 0x09, 0x00, 0x00, 0x02, 0x02, 0x01, 0x00, 0x02, 0x05, 0x05, 0x00, 0x03, 0x07, 0x01, 0x01
        /*0010*/ 	.byte	0x02, 0x03, 0x00, 0x00, 0x02, 0x06, 0x01, 0x00, 0x04, 0x0b, 0x08, 0x00, 0x01, 0x00, 0x00, 0x00
        /*0020*/ 	.byte	0x00, 0x00, 0x00, 0x00


//--------------------- .nv.info._Z16kspacedistkernelPfjj --------------------------
	.section	.nv.info._Z16kspacedistkernelPfjj,"",@"SHT_CUDA_INFO"
	.sectionflags	@""
	.align	4


	//----- nvinfo : EIATTR_CUDA_API_VERSION
	.align		4
        /*0000*/ 	.byte	0x04, 0x37
        /*0002*/ 	.short	(.L_11 - .L_10)
.L_10:
        /*0004*/ 	.word	0x00000082


	//----- nvinfo : EIATTR_KPARAM_INFO
	.align		4
.L_11:
        /*0008*/ 	.byte	0x04, 0x17
        /*000a*/ 	.short	(.L_13 - .L_12)
.L_12:
        /*000c*/ 	.word	0x00000000
        /*0010*/ 	.short	0x0002
        /*0012*/ 	.short	0x000c
        /*0014*/ 	.byte	0x00, 0xf0, 0x11, 0x00


	//----- nvinfo : EIATTR_KPARAM_INFO
	.align		4
.L_13:
        /*0018*/ 	.byte	0x04, 0x17
        /*001a*/ 	.short	(.L_15 - .L_14)
.L_14:
        /*001c*/ 	.word	0x00000000
        /*0020*/ 	.short	0x0001
        /*0022*/ 	.short	0x0008
        /*0024*/ 	.byte	0x00, 0xf0, 0x11, 0x00


	//----- nvinfo : EIATTR_KPARAM_INFO
	.align		4
.L_15:
        /*0028*/ 	.byte	0x04, 0x17
        /*002a*/ 	.short	(.L_17 - .L_16)
.L_16:
        /*002c*/ 	.word	0x00000000
        /*0030*/ 	.short	0x0000
        /*0032*/ 	.short	0x0000
        /*0034*/ 	.byte	0x00, 0xf5, 0x21, 0x00


	//----- nvinfo : EIATTR_SPARSE_MMA_MASK
	.align		4
.L_17:
        /*0038*/ 	.byte	0x03, 0x50
        /*003a*/ 	.short	0x0000


	//----- nvinfo : EIATTR_MAXREG_COUNT
	.align		4
        /*003c*/ 	.byte	0x03, 0x1b
        /*003e*/ 	.short	0x00ff


	//----- nvinfo : EIATTR_MERCURY_ISA_VERSION
	.align		4
        /*0040*/ 	.byte	0x03, 0x5f
        /*0042*/ 	.short	0x0101


	//----- nvinfo : EIATTR_VRC_CTA_INIT_COUNT
	.align		4
        /*0044*/ 	.byte	0x02, 0x4a
	.zero		1
	.zero		1


	//----- nvinfo : EIATTR_EXIT_INSTR_OFFSETS
	.align		4
        /*0048*/ 	.byte	0x04, 0x1c
        /*004a*/ 	.short	(.L_19 - .L_18)


	//   ....[0]....
.L_18:
        /*004c*/ 	.word	0x00000d30


	//----- nvinfo : EIATTR_CRS_STACK_SIZE
	.align		4
.L_19:
        /*0050*/ 	.byte	0x04, 0x1e
        /*0052*/ 	.short	(.L_21 - .L_20)
.L_20:
        /*0054*/ 	.word	0x00000000


	//----- nvinfo : EIATTR_CBANK_PARAM_SIZE
	.align		4
.L_21:
        /*0058*/ 	.byte	0x03, 0x19
        /*005a*/ 	.short	0x0010


	//----- nvinfo : EIATTR_PARAM_CBANK
	.align		4
        /*005c*/ 	.byte	0x04, 0x0a
        /*005e*/ 	.short	(.L_23 - .L_22)
	.align		4
.L_22:
        /*0060*/ 	.word	index@(.nv.constant0._Z16kspacedistkernelPfjj)
        /*0064*/ 	.short	0x0380
        /*0066*/ 	.short	0x0010


	//----- nvinfo : EIATTR_SW_WAR
	.align		4
.L_23:
        /*0068*/ 	.byte	0x04, 0x36
        /*006a*/ 	.short	(.L_25 - .L_24)
.L_24:
        /*006c*/ 	.word	0x00000008
.L_25:


//--------------------- .nv.callgraph             --------------------------
	.section	.nv.callgraph,"",@"SHT_CUDA_CALLGRAPH"
	.align	4
	.sectionentsize	8
	.align		4
        /*0000*/ 	.word	0x00000000
	.align		4
        /*0004*/ 	.word	0xffffffff
	.align		4
        /*0008*/ 	.word	0x00000000
	.align		4
        /*000c*/ 	.word	0xfffffffe
	.align		4
        /*0010*/ 	.word	0x00000000
	.align		4
        /*0014*/ 	.word	0xfffffffd
	.align		4
        /*0018*/ 	.word	0x00000000
	.align		4
        /*001c*/ 	.word	0xfffffffc


//--------------------- .text._Z16kspacedistkernelPfjj --------------------------
	.section	.text._Z16kspacedistkernelPfjj,"ax",@progbits
	.align	128
        .global         _Z16kspacedistkernelPfjj
        .type           _Z16kspacedistkernelPfjj,@function
        .size           _Z16kspacedistkernelPfjj,(.L_x_14 - _Z16kspacedistkernelPfjj)
        .other          _Z16kspacedistkernelPfjj,@"STO_CUDA_ENTRY STV_DEFAULT"
_Z16kspacedistkernelPfjj:
.text._Z16kspacedistkernelPfjj:
[----:B------:R-:W-:Y:S01]  /*0000*/  LDC R1, c[0x0][0x37c] ;  /* 0x0000df00ff017b82 */ /* 0x000fe20000000800 */
[----:B------:R-:W0:Y:S01]  /*0010*/  LDCU UR4, c[0x0][0x388] ;  /* 0x00007100ff0477ac */ /* 0x000e220008000800 */
[----:B------:R-:W-:Y:S01]  /*0020*/  HFMA2 R4, -RZ, RZ, 0, 5.9604644775390625e-08 ;  /* 0x00000001ff047431 */ /* 0x000fe200000001ff */
[----:B------:R-:W1:Y:S01]  /*0030*/  S2R R16, SR_CTAID.Y ;  /* 0x0000000000107919 */ /* 0x000e620000002600 */
[----:B------:R-:W-:Y:S01]  /*0040*/  UMOV UR5, 0x3fef2c21 ;  /* 0x3fef2c2100057882 */ /* 0x000fe20000000000 */
[----:B0-----:R-:W0:Y:S01]  /*0050*/  I2F.F64.U32 R2, UR4 ;  /* 0x0000000400027d12 */ /* 0x001e220008201800 */
[----:B------:R-:W-:-:S07]  /*0060*/  UMOV UR4, 0xe5865074 ;  /* 0xe586507400047882 */ /* 0x000fce0000000000 */
[----:B0-----:R-:W0:Y:S02]  /*0070*/  MUFU.RCP64H R5, R3 ;  /* 0x0000000300057308 */ /* 0x001e240000001800 */
[----:B0-----:R-:W-:-:S08]  /*0080*/  DFMA R6, -R2, R4, 1 ;  /* 0x3ff000000206742b */ /* 0x001fd00000000104 */
[----:B------:R-:W-:-:S08]  /*0090*/  DFMA R6, R6, R6, R6 ;  /* 0x000000060606722b */ /* 0x000fd00000000006 */
[----:B------:R-:W-:-:S08]  /*00a0*/  DFMA R6, R4, R6, R4 ;  /* 0x000000060406722b */ /* 0x000fd00000000004 */
[----:B------:R-:W-:-:S08]  /*00b0*/  DFMA R4, -R2, R6, 1 ;  /* 0x3ff000000204742b */ /* 0x000fd00000000106 */
[----:B------:R-:W-:-:S08]  /*00c0*/  DFMA R4, R6, R4, R6 ;  /* 0x000000040604722b */ /* 0x000fd00000000006 */
[----:B------:R-:W-:-:S08]  /*00d0*/  DMUL R6, R4, UR4 ;  /* 0x0000000404067c28 */ /* 0x000fd00008000000 */
[----:B------:R-:W-:Y:S01]  /*00e0*/  DFMA R8, -R2, R6, UR4 ;  /* 0x0000000402087e2b */ /* 0x000fe20008000106 */
[----:B------:R-:W0:Y:S07]  /*00f0*/  S2UR UR5, SR_CTAID.X ;  /* 0x00000000000579c3 */ /* 0x000e2e0000002500 */
[----:B------:R-:W-:Y:S01]  /*0100*/  DFMA R4, R4, R8, R6 ;  /* 0x000000080404722b */ /* 0x000fe20000000006 */
[----:B------:R-:W-:Y:S01]  /*0110*/  MOV R6, 0xe5865074 ;  /* 0xe586507400067802 */ /* 0x000fe20000000f00 */
[----:B------:R-:W-:-:S08]  /*0120*/  IMAD.MOV.U32 R7, RZ, RZ, 0x3fef2c21 ;  /* 0x3fef2c21ff077424 */ /* 0x000fd000078e00ff */
[----:B------:R-:W-:-:S05]  /*0130*/  FFMA R0, RZ, R3, R5 ;  /* 0x00000003ff007223 */ /* 0x000fca0000000005 */
[----:B------:R-:W-:-:S13]  /*0140*/  FSETP.GT.AND P0, PT, |R0|, 1.469367938527859385e-39, PT ;  /* 0x001000000000780b */ /* 0x000fda0003f04200 */
[----:B01----:R-:W-:Y:S05]  /*0150*/  @P0 BRA `(.L_x_0) ;  /* 0x0000000000180947 */ /* 0x003fea0003800000 */
[----:B------:R-:W-:Y:S02]  /*0160*/  MOV R4, R2 ;  /* 0x0000000200047202 */ /* 0x000fe40000000f00 */
[----:B------:R-:W-:Y:S02]  /*0170*/  MOV R5, R3 ;  /* 0x0000000300057202 */ /* 0x000fe40000000f00 */
[----:B------:R-:W-:-:S07]  /*0180*/  MOV R20, 0x1a0 ;  /* 0x000001a000147802 */ /* 0x000fce0000000f00 */
[----:B------:R-:W-:Y:S05]  /*0190*/  CALL.REL.NOINC `($__internal_0_$__cuda_sm20_div_rn_f64_full) ;  /* 0x0000000800e87944 */ /* 0x000fea0003c00000 */
[----:B------:R-:W-:Y:S01]  /*01a0*/  IMAD.MOV.U32 R4, RZ, RZ, R2 ;  /* 0x000000ffff047224 */ /* 0x000fe200078e0002 */
[----:B------:R-:W-:-:S07]  /*01b0*/  MOV R5, R3 ;  /* 0x0000000300057202 */ /* 0x000fce0000000f00 */
.L_x_0:
[----:B------:R-:W0:Y:S01]  /*01c0*/  LDCU UR4, c[0x0][0x38c] ;  /* 0x00007180ff0477ac */ /* 0x000e220008000800 */
[----:B------:R-:W-:Y:S01]  /*01d0*/  MOV R2, 0x1 ;  /* 0x0000000100027802 */ /* 0x000fe20000000f00 */
[----:B------:R-:W-:Y:S01]  /*01e0*/  F2F.F32.F64 R4, R4 ;  /* 0x0000000400047310 */ /* 0x000fe20000301000 */
[----:B------:R-:W-:Y:S01]  /*01f0*/  VIADD R17, R16, 0xfffffdf8 ;  /* 0xfffffdf810117836 */ /* 0x000fe20000000000 */
[----:B------:R-:W-:Y:S01]  /*0200*/  UMOV UR6, 0xe5865074 ;  /* 0xe586507400067882 */ /* 0x000fe20000000000 */
[----:B------:R-:W-:-:S05]  /*0210*/  UMOV UR7, 0x3fef2c21 ;  /* 0x3fef2c2100077882 */ /* 0x000fca0000000000 */
[----:B0-----:R-:W0:Y:S01]  /*0220*/  I2F.F64.U32 R8, UR4 ;  /* 0x0000000400087d12 */ /* 0x001e220008201800 */
[----:B------:R-:W-:-:S07]  /*0230*/  UIADD3 UR4, UPT, UPT, UR5, -0x2b8, URZ ;  /* 0xfffffd4805047890 */ /* 0x000fce000fffe0ff */
[----:B0-----:R-:W0:Y:S02]  /*0240*/  MUFU.RCP64H R3, R9 ;  /* 0x0000000900037308 */ /* 0x001e240000001800 */
[----:B0-----:R-:W-:-:S08]  /*0250*/  DFMA R10, -R8, R2, 1 ;  /* 0x3ff00000080a742b */ /* 0x001fd00000000102 */
[----:B------:R-:W-:-:S08]  /*0260*/  DFMA R10, R10, R10, R10 ;  /* 0x0000000a0a0a722b */ /* 0x000fd0000000000a */
[----:B------:R-:W-:-:S08]  /*0270*/  DFMA R10, R2, R10, R2 ;  /* 0x0000000a020a722b */ /* 0x000fd00000000002 */
[----:B------:R-:W-:-:S08]  /*0280*/  DFMA R2, -R8, R10, 1 ;  /* 0x3ff000000802742b */ /* 0x000fd0000000010a */
[----:B------:R-:W-:-:S08]  /*0290*/  DFMA R2, R10, R2, R10 ;  /* 0x000000020a02722b */ /* 0x000fd0000000000a */
[----:B------:R-:W-:-:S08]  /*02a0*/  DMUL R10, R2, UR6 ;  /* 0x00000006020a7c28 */ /* 0x000fd00008000000 */
[----:B------:R-:W-:-:S08]  /*02b0*/  DFMA R12, -R8, R10, UR6 ;  /* 0x00000006080c7e2b */ /* 0x000fd0000800010a */
[----:B------:R-:W-:Y:S01]  /*02c0*/  DFMA R2, R2, R12, R10 ;  /* 0x0000000c0202722b */ /* 0x000fe2000000000a */
[----:B------:R-:W-:-:S05]  /*02d0*/  I2FP.F32.S32 R11, UR4 ;  /* 0x00000004000b7c45 */ /* 0x000fca0008201400 */
[----:B------:R-:W-:-:S04]  /*02e0*/  FMUL R10, R4, R11 ;  /* 0x0000000b040a7220 */ /* 0x000fc80000400000 */
[----:B------:R-:W-:Y:S01]  /*02f0*/  FFMA R0, RZ, R9, R3 ;  /* 0x00000009ff007223 */ /* 0x000fe20000000003 */
[----:B------:R-:W-:-:S04]  /*0300*/  FSETP.NEU.AND P0, PT, R10, 1, PT ;  /* 0x3f8000000a00780b */ /* 0x000fc80003f0d000 */
[----:B------:R-:W-:Y:S02]  /*0310*/  FSETP.GT.AND P1, PT, |R0|, 1.469367938527859385e-39, PT ;  /* 0x001000000000780b */ /* 0x000fe40003f24200 */
[----:B------:R-:W-:-:S07]  /*0320*/  MOV R0, 0x3f800000 ;  /* 0x3f80000000007802 */ /* 0x000fce0000000f00 */
[----:B------:R-:W-:Y:S05]  /*0330*/  @!P0 BRA `(.L_x_1) ;  /* 0x0000000400048947 */ /* 0x000fea0003800000 */
[----:B------:R-:W-:-:S13]  /*0340*/  FSETP.NAN.AND P0, PT, |R10|, |R10|, PT ;  /* 0x4000000a0a00720b */ /* 0x000fda0003f08200 */
[----:B------:R-:W-:Y:S01]  /*0350*/  @P0 FADD R0, R10, 2 ;  /* 0x400000000a000421 */ /* 0x000fe20000000000 */
[----:B------:R-:W-:Y:S06]  /*0360*/  @P0 BRA `(.L_x_1) ;  /* 0x0000000000f80947 */ /* 0x000fec0003800000 */
[C---:B------:R-:W-:Y:S01]  /*0370*/  FMUL R5, |R10|.reuse, 16777216 ;  /* 0x4b8000000a057820 */ /* 0x040fe20000400200 */
[----:B------:R-:W-:Y:S02]  /*0380*/  FSETP.GEU.AND P0, PT, |R10|, 1.175494350822287508e-38, PT ;  /* 0x008000000a00780b */ /* 0x000fe40003f0e200 */
[----:B------:R-:W-:Y:S02]  /*0390*/  MOV R18, 0x3a2c32e4 ;  /* 0x3a2c32e400127802 */ /* 0x000fe40000000f00 */
[----:B------:R-:W-:-:S04]  /*03a0*/  FSEL R5, R5, |R10|, !P0 ;  /* 0x4000000a05057208 */ /* 0x000fc80004000000 */
[----:B------:R-:W-:-:S04]  /*03b0*/  IADD3 R0, PT, PT, R5, -0x3f3504f3, RZ ;  /* 0xc0cafb0d05007810 */ /* 0x000fc80007ffe0ff */
[----:B------:R-:W-:-:S04]  /*03c0*/  LOP3.LUT R0, R0, 0xff800000, RZ, 0xc0, !PT ;  /* 0xff80000000007812 */ /* 0x000fc800078ec0ff */
[----:B------:R-:W-:Y:S01]  /*03d0*/  I2FP.F32.S32 R4, R0 ;  /* 0x0000000000047245 */ /* 0x000fe20000201400 */
[----:B------:R-:W-:-:S04]  /*03e0*/  IMAD.IADD R5, R5, 0x1, -R0 ;  /* 0x0000000105057824 */ /* 0x000fc800078e0a00 */
[C---:B------:R-:W-:Y:S01]  /*03f0*/  FADD R12, R5.reuse, 1 ;  /* 0x3f800000050c7421 */ /* 0x040fe20000000000 */
[----:B------:R-:W-:Y:S01]  /*0400*/  FADD R11, R5, -1 ;  /* 0xbf800000050b7421 */ /* 0x000fe20000000000 */
[----:B------:R-:W-:Y:S02]  /*0410*/  FSEL R5, RZ, -24, P0 ;  /* 0xc1c00000ff057808 */ /* 0x000fe40000000000 */
[----:B------:R-:W-:Y:S01]  /*0420*/  FSETP.NEU.AND P0, PT, |R10|, +INF , PT ;  /* 0x7f8000000a00780b */ /* 0x000fe20003f0d200 */
[----:B------:R-:W-:Y:S01]  /*0430*/  FADD R13, R11, R11 ;  /* 0x0000000b0b0d7221 */ /* 0x000fe20000000000 */
[----:B------:R-:W0:Y:S01]  /*0440*/  MUFU.RCP R12, R12 ;  /* 0x0000000c000c7308 */ /* 0x000e220000001000 */
[----:B------:R-:W-:Y:S01]  /*0450*/  FFMA R5, R4, 1.1920928955078125e-07, R5 ;  /* 0x3400000004057823 */ /* 0x000fe20000000005 */
[----:B------:R-:W-:-:S13]  /*0460*/  FSETP.NEU.AND P0, PT, R10, RZ, P0 ;  /* 0x000000ff0a00720b */ /* 0x000fda000070d000 */
[----:B------:R-:W-:Y:S01]  /*0470*/  @!P0 FADD R10, R10, R10 ;  /* 0x0000000a0a0a8221 */ /* 0x000fe20000000000 */
[----:B0-----:R-:W-:-:S04]  /*0480*/  FMUL R0, R12, R13 ;  /* 0x0000000d0c007220 */ /* 0x001fc80000400000 */
[----:B------:R-:W-:Y:S01]  /*0490*/  FADD R14, R11, -R0 ;  /* 0x800000000b0e7221 */ /* 0x000fe20000000000 */
[C---:B------:R-:W-:Y:S01]  /*04a0*/  FMUL R13, R0.reuse, R0 ;  /* 0x00000000000d7220 */ /* 0x040fe20000400000 */
[----:B------:R-:W-:Y:S02]  /*04b0*/  FFMA R4, R0, 1.4426950216293334961, R5 ;  /* 0x3fb8aa3b00047823 */ /* 0x000fe40000000005 */
[----:B------:R-:W-:Y:S01]  /*04c0*/  FADD R14, R14, R14 ;  /* 0x0000000e0e0e7221 */ /* 0x000fe20000000000 */
[----:B------:R-:W-:Y:S01]  /*04d0*/  FFMA R18, R13, R18, 0.0032181653659790754318 ;  /* 0x3b52e7db0d127423 */ /* 0x000fe20000000012 */
[----:B------:R-:W-:Y:S02]  /*04e0*/  FADD R5, R5, -R4 ;  /* 0x8000000405057221 */ /* 0x000fe40000000000 */
[----:B------:R-:W-:Y:S01]  /*04f0*/  FFMA R11, R11, -R0, R14 ;  /* 0x800000000b0b7223 */ /* 0x000fe2000000000e */
[----:B------:R-:W-:Y:S01]  /*0500*/  FFMA R18, R13, R18, 0.018033718690276145935 ;  /* 0x3c93bb730d127423 */ /* 0x000fe20000000012 */
[----:B------:R-:W-:-:S02]  /*0510*/  FFMA R14, R0, 1.4426950216293334961, R5 ;  /* 0x3fb8aa3b000e7823 */ /* 0x000fc40000000005 */
[----:B------:R-:W-:Y:S01]  /*0520*/  FMUL R11, R12, R11 ;  /* 0x0000000b0c0b7220 */ /* 0x000fe20000400000 */
[----:B------:R-:W-:-:S03]  /*0530*/  FFMA R18, R13, R18, 0.12022458761930465698 ;  /* 0x3df6384f0d127423 */ /* 0x000fc60000000012 */
[----:B------:R-:W-:Y:S01]  /*0540*/  FFMA R5, R11, 1.4426950216293334961, R14 ;  /* 0x3fb8aa3b0b057823 */ /* 0x000fe2000000000e */
[----:B------:R-:W-:-:S03]  /*0550*/  FMUL R13, R13, R18 ;  /* 0x000000120d0d7220 */ /* 0x000fc60000400000 */
[----:B------:R-:W-:Y:S01]  /*0560*/  FFMA R14, R0, 1.9251366722983220825e-08, R5 ;  /* 0x32a55e34000e7823 */ /* 0x000fe20000000005 */
[----:B------:R-:W-:-:S04]  /*0570*/  FMUL R12, R13, 3 ;  /* 0x404000000d0c7820 */ /* 0x000fc80000400000 */
[----:B------:R-:W-:-:S04]  /*0580*/  FFMA R12, R11, R12, R14 ;  /* 0x0000000c0b0c7223 */ /* 0x000fc8000000000e */
[----:B------:R-:W-:-:S04]  /*0590*/  FFMA R13, R0, R13, R12 ;  /* 0x0000000d000d7223 */ /* 0x000fc8000000000c */
[----:B------:R-:W-:-:S04]  /*05a0*/  FADD R5, R4, R13 ;  /* 0x0000000d04057221 */ /* 0x000fc80000000000 */
[----:B------:R-:W-:Y:S01]  /*05b0*/  FMUL R0, R5, 2 ;  /* 0x4000000005007820 */ /* 0x000fe20000400000 */
[----:B------:R-:W-:-:S03]  /*05c0*/  FADD R4, -R4, R5 ;  /* 0x0000000504047221 */ /* 0x000fc60000000100 */
[----:B------:R-:W0:Y:S01]  /*05d0*/  FRND R11, R0 ;  /* 0x00000000000b7307 */ /* 0x000e220000201000 */
[----:B------:R-:W-:Y:S01]  /*05e0*/  FADD R4, R13, -R4 ;  /* 0x800000040d047221 */ /* 0x000fe20000000000 */
[----:B------:R-:W-:Y:S01]  /*05f0*/  FFMA R5, R5, 2, -R0 ;  /* 0x4000000005057823 */ /* 0x000fe20000000800 */
[----:B------:R-:W-:Y:S01]  /*0600*/  HFMA2 R13, -RZ, RZ, 0.64013671875, -15.109375 ;  /* 0x391fcb8eff0d7431 */ /* 0x000fe200000001ff */
[----:B------:R-:W-:Y:S02]  /*0610*/  FSETP.GT.AND P3, PT, |R0|, 152, PT ;  /* 0x431800000000780b */ /* 0x000fe40003f64200 */
[----:B------:R-:W-:Y:S02]  /*0620*/  FFMA R5, R4, 2, R5 ;  /* 0x4000000004057823 */ /* 0x000fe40000000005 */
[----:B------:R-:W1:Y:S01]  /*0630*/  F2I.NTZ R12, R0 ;  /* 0x00000000000c7305 */ /* 0x000e620000203100 */
[----:B0-----:R-:W-:Y:S01]  /*0640*/  FADD R4, R0, -R11 ;  /* 0x8000000b00047221 */ /* 0x001fe20000000000 */
[----:B------:R-:W-:-:S03]  /*0650*/  FSETP.GT.AND P2, PT, R11, RZ, PT ;  /* 0x000000ff0b00720b */ /* 0x000fc60003f44000 */
[----:B------:R-:W-:-:S04]  /*0660*/  FADD R4, R4, R5 ;  /* 0x0000000504047221 */ /* 0x000fc80000000000 */
[----:B------:R-:W-:-:S04]  /*0670*/  FFMA R5, R4, R13, 0.0013391353422775864601 ;  /* 0x3aaf85ed04057423 */ /* 0x000fc8000000000d */
[----:B------:R-:W-:-:S04]  /*0680*/  FFMA R5, R4, R5, 0.0096188392490148544312 ;  /* 0x3c1d985604057423 */ /* 0x000fc80000000005 */
[----:B------:R-:W-:-:S04]  /*0690*/  FFMA R5, R4, R5, 0.055503588169813156128 ;  /* 0x3d6357bb04057423 */ /* 0x000fc80000000005 */
[----:B------:R-:W-:Y:S01]  /*06a0*/  FFMA R11, R4, R5, 0.24022644758224487305 ;  /* 0x3e75fdec040b7423 */ /* 0x000fe20000000005 */
[----:B------:R-:W-:Y:S02]  /*06b0*/  SEL R5, RZ, 0x83000000, P2 ;  /* 0x83000000ff057807 */ /* 0x000fe40001000000 */
[----:B------:R-:W-:Y:S01]  /*06c0*/  FSETP.GEU.AND P2, PT, R0, RZ, PT ;  /* 0x000000ff0000720b */ /* 0x000fe20003f4e000 */
[----:B------:R-:W-:Y:S01]  /*06d0*/  FFMA R13, R4, R11, 0.69314718246459960938 ;  /* 0x3f317218040d7423 */ /* 0x000fe2000000000b */
[----:B-1----:R-:W-:Y:S01]  /*06e0*/  LEA R12, R12, -R5, 0x17 ;  /* 0x800000050c0c7211 */ /* 0x002fe200078eb8ff */
[----:B------:R-:W-:Y:S01]  /*06f0*/  VIADD R11, R5, 0x7f000000 ;  /* 0x7f000000050b7836 */ /* 0x000fe20000000000 */
[----:B------:R-:W-:Y:S01]  /*0700*/  FSEL R0, RZ, +INF , !P2 ;  /* 0x7f800000ff007808 */ /* 0x000fe20005000000 */
[----:B------:R-:W-:-:S04]  /*0710*/  FFMA R4, R4, R13, 1 ;  /* 0x3f80000004047423 */ /* 0x000fc8000000000d */
[----:B------:R-:W-:-:S04]  /*0720*/  FMUL R11, R11, R4 ;  /* 0x000000040b0b7220 */ /* 0x000fc80000400000 */
[----:B------:R-:W-:Y:S01]  /*0730*/  @!P3 FMUL R0, R12, R11 ;  /* 0x0000000b0c00b220 */ /* 0x000fe20000400000 */
[----:B------:R-:W-:-:S07]  /*0740*/  @!P0 LOP3.LUT R0, R10, 0x7fffffff, RZ, 0xc0, !PT ;  /* 0x7fffffff0a008812 */ /* 0x000fce00078ec0ff */
.L_x_1:
[----:B------:R-:W-:Y:S01]  /*0750*/  I2FP.F32.S32 R17, R17 ;  /* 0x0000001100117245 */ /* 0x000fe20000201400 */
[----:B------:R-:W-:Y:S06]  /*0760*/  @P1 BRA `(.L_x_2) ;  /* 0x0000000000101947 */ /* 0x000fec0003800000 */
[----:B------:R-:W-:Y:S01]  /*0770*/  MOV R4, R8 ;  /* 0x0000000800047202 */ /* 0x000fe20000000f00 */
[----:B------:R-:W-:Y:S01]  /*0780*/  IMAD.MOV.U32 R5, RZ, RZ, R9 ;  /* 0x000000ffff057224 */ /* 0x000fe200078e0009 */
[----:B------:R-:W-:-:S07]  /*0790*/  MOV R20, 0x7b0 ;  /* 0x000007b000147802 */ /* 0x000fce0000000f00 */
[----:B------:R-:W-:Y:S05]  /*07a0*/  CALL.REL.NOINC `($__internal_0_$__cuda_sm20_div_rn_f64_full) ;  /* 0x0000000400647944 */ /* 0x000fea0003c00000 */
.L_x_2:
[----:B------:R-:W0:Y:S01]  /*07b0*/  F2F.F32.F64 R2, R2 ;  /* 0x0000000200027310 */ /* 0x000e220000301000 */
[----:B------:R-:W-:Y:S02]  /*07c0*/  HFMA2 R5, -RZ, RZ, 1.875, 0 ;  /* 0x3f800000ff057431 */ /* 0x000fe400000001ff */
[----:B0-----:R-:W-:-:S05]  /*07d0*/  FMUL R17, R17, R2 ;  /* 0x0000000211117220 */ /* 0x001fca0000400000 */
[----:B------:R-:W-:-:S13]  /*07e0*/  FSETP.NEU.AND P0, PT, R17, 1, PT ;  /* 0x3f8000001100780b */ /* 0x000fda0003f0d000 */
        /* <DEDUP_REMOVED lines=9> */
[----:B------:R-:W-:-:S05]  /*0880*/  LOP3.LUT R3, R3, 0xff800000, RZ, 0xc0, !PT ;  /* 0xff80000003037812 */ /* 0x000fca00078ec0ff */
[----:B------:R-:W-:Y:S01]  /*0890*/  IMAD.IADD R2, R2, 0x1, -R3 ;  /* 0x0000000102027824 */ /* 0x000fe200078e0a03 */
[----:B------:R-:W-:-:S03]  /*08a0*/  I2FP.F32.S32 R3, R3 ;  /* 0x0000000300037245 */ /* 0x000fc60000201400 */
        /* <DEDUP_REMOVED lines=11> */
[CC--:B------:R-:W-:Y:S01]  /*0960*/  FMUL R3, R7.reuse, R7.reuse ;  /* 0x0000000707037220 */ /* 0x0c0fe20000400000 */
[----:B------:R-:W-:Y:S02]  /*0970*/  FFMA R11, R7, 1.4426950216293334961, R2 ;  /* 0x3fb8aa3b070b7823 */ /* 0x000fe40000000002 */
[----:B------:R-:W-:Y:S01]  /*0980*/  FADD R9, R6, R6 ;  /* 0x0000000606097221 */ /* 0x000fe20000000000 */
[C---:B------:R-:W-:Y:S01]  /*0990*/  FFMA R6, R3.reuse, R8, 0.0032181653659790754318 ;  /* 0x3b52e7db03067423 */ /* 0x040fe20000000008 */
        /* <DEDUP_REMOVED lines=10> */
[----:B------:R-:W-:Y:S01]  /*0a40*/  FFMA R3, R4, R3, R5 ;  /* 0x0000000304037223 */ /* 0x000fe20000000005 */
[----:B------:R-:W-:-:S03]  /*0a50*/  HFMA2 R5, -RZ, RZ, 0.64013671875, -15.109375 ;  /* 0x391fcb8eff057431 */ /* 0x000fc600000001ff */
[----:B------:R-:W-:-:S04]  /*0a60*/  FFMA R6, R7, R6, R3 ;  /* 0x0000000607067223 */ /* 0x000fc80000000003 */
[----:B------:R-:W-:-:S04]  /*0a70*/  FADD R2, R11, R6 ;  /* 0x000000060b027221 */ /* 0x000fc80000000000 */
[----:B------:R-:W-:Y:S01]  /*0a80*/  FMUL R3, R2, 2 ;  /* 0x4000000002037820 */ /* 0x000fe20000400000 */
[----:B------:R-:W-:-:S03]  /*0a90*/  FADD R11, -R11, R2 ;  /* 0x000000020b0b7221 */ /* 0x000fc60000000100 */
[----:B------:R-:W0:Y:S01]  /*0aa0*/  FRND R4, R3 ;  /* 0x0000000300047307 */ /* 0x000e220000201000 */
[----:B------:R-:W-:Y:S01]  /*0ab0*/  FADD R11, R6, -R11 ;  /* 0x8000000b060b7221 */ /* 0x000fe20000000000 */
[----:B------:R-:W-:Y:S01]  /*0ac0*/  FFMA R2, R2, 2, -R3 ;  /* 0x4000000002027823 */ /* 0x000fe20000000803 */
[----:B------:R-:W-:-:S03]  /*0ad0*/  FSETP.GT.AND P2, PT, |R3|, 152, PT ;  /* 0x431800000300780b */ /* 0x000fc60003f44200 */
[----:B------:R-:W-:Y:S01]  /*0ae0*/  FFMA R11, R11, 2, R2 ;  /* 0x400000000b0b7823 */ /* 0x000fe20000000002 */
[----:B0-----:R-:W-:Y:S01]  /*0af0*/  FADD R2, R3, -R4 ;  /* 0x8000000403027221 */ /* 0x001fe20000000000 */
[----:B------:R-:W-:-:S03]  /*0b00*/  FSETP.GT.AND P1, PT, R4, RZ, PT ;  /* 0x000000ff0400720b */ /* 0x000fc60003f24000 */
[----:B------:R-:W-:Y:S01]  /*0b10*/  FADD R2, R2, R11 ;  /* 0x0000000b02027221 */ /* 0x000fe20000000000 */
[----:B------:R-:W-:Y:S02]  /*0b20*/  SEL R4, RZ, 0x83000000, P1 ;  /* 0x83000000ff047807 */ /* 0x000fe40000800000 */
[----:B------:R-:W-:Y:S01]  /*0b30*/  FSETP.GEU.AND P1, PT, R3, RZ, PT ;  /* 0x000000ff0300720b */ /* 0x000fe20003f2e000 */
[----:B------:R-:W-:Y:S02]  /*0b40*/  FFMA R5, R2, R5, 0.0013391353422775864601 ;  /* 0x3aaf85ed02057423 */ /* 0x000fe40000000005 */
[----:B------:R-:W-:Y:S02]  /*0b50*/  VIADD R6, R4, 0x7f000000 ;  /* 0x7f00000004067836 */ /* 0x000fe40000000000 */
[C---:B------:R-:W-:Y:S02]  /*0b60*/  FFMA R7, R2.reuse, R5, 0.0096188392490148544312 ;  /* 0x3c1d985602077423 */ /* 0x040fe40000000005 */
[----:B------:R-:W0:Y:S02]  /*0b70*/  F2I.NTZ R5, R3 ;  /* 0x0000000300057305 */ /* 0x000e240000203100 */
[----:B------:R-:W-:-:S04]  /*0b80*/  FFMA R7, R2, R7, 0.055503588169813156128 ;  /* 0x3d6357bb02077423 */ /* 0x000fc80000000007 */
[----:B------:R-:W-:-:S04]  /*0b90*/  FFMA R7, R2, R7, 0.24022644758224487305 ;  /* 0x3e75fdec02077423 */ /* 0x000fc80000000007 */
[----:B------:R-:W-:-:S04]  /*0ba0*/  FFMA R7, R2, R7, 0.69314718246459960938 ;  /* 0x3f31721802077423 */ /* 0x000fc80000000007 */
[----:B------:R-:W-:Y:S01]  /*0bb0*/  FFMA R7, R2, R7, 1 ;  /* 0x3f80000002077423 */ /* 0x000fe20000000007 */
[----:B0-----:R-:W-:Y:S02]  /*0bc0*/  LEA R4, R5, -R4, 0x17 ;  /* 0x8000000405047211 */ /* 0x001fe400078eb8ff */
[----:B------:R-:W-:Y:S01]  /*0bd0*/  FSEL R5, RZ, +INF , !P1 ;  /* 0x7f800000ff057808 */ /* 0x000fe20004800000 */
[----:B------:R-:W-:-:S04]  /*0be0*/  FMUL R7, R6, R7 ;  /* 0x0000000706077220 */ /* 0x000fc80000400000 */
[----:B------:R-:W-:Y:S01]  /*0bf0*/  @!P2 FMUL R5, R4, R7 ;  /* 0x000000070405a220 */ /* 0x000fe20000400000 */
[----:B------:R-:W-:-:S07]  /*0c00*/  @!P0 LOP3.LUT R5, R17, 0x7fffffff, RZ, 0xc0, !PT ;  /* 0x7fffffff11058812 */ /* 0x000fce00078ec0ff */
.L_x_3:
[----:B------:R-:W-:Y:S01]  /*0c10*/  FADD R0, R5, R0 ;  /* 0x0000000005007221 */ /* 0x000fe20000000000 */
[----:B------:R-:W0:Y:S03]  /*0c20*/  LDCU.64 UR6, c[0x0][0x358] ;  /* 0x00006b00ff0677ac */ /* 0x000e260008000a00 */
[----:B------:R1:W2:Y:S01]  /*0c30*/  MUFU.RSQ R3, R0 ;  /* 0x0000000000037308 */ /* 0x0002a20000001400 */
[----:B------:R-:W-:-:S04]  /*0c40*/  IADD3 R2, PT, PT, R0, -0xd000000, RZ ;  /* 0xf300000000027810 */ /* 0x000fc80007ffe0ff */
[----:B------:R-:W-:-:S13]  /*0c50*/  ISETP.GT.U32.AND P0, PT, R2, 0x727fffff, PT ;  /* 0x727fffff0200780c */ /* 0x000fda0003f04070 */
[----:B012---:R-:W-:Y:S05]  /*0c60*/  @!P0 BRA `(.L_x_4) ;  /* 0x00000000000c8947 */ /* 0x007fea0003800000 */
[----:B------:R-:W-:-:S07]  /*0c70*/  MOV R4, 0xc90 ;  /* 0x00000c9000047802 */ /* 0x000fce0000000f00 */
[----:B------:R-:W-:Y:S05]  /*0c80*/  CALL.REL.NOINC `($__internal_1_$__cuda_sm20_sqrt_rn_f32_slowpath) ;  /* 0x00000004009c7944 */ /* 0x000fea0003c00000 */
[----:B------:R-:W-:Y:S05]  /*0c90*/  BRA `(.L_x_5) ;  /* 0x0000000000107947 */ /* 0x000fea0003800000 */
.L_x_4:
[----:B------:R-:W-:Y:S01]  /*0ca0*/  FMUL.FTZ R5, R0, R3 ;  /* 0x0000000300057220 */ /* 0x000fe20000410000 */
[----:B------:R-:W-:-:S03]  /*0cb0*/  FMUL.FTZ R2, R3, 0.5 ;  /* 0x3f00000003027820 */ /* 0x000fc60000410000 */
[----:B------:R-:W-:-:S04]  /*0cc0*/  FFMA R0, -R5, R5, R0 ;  /* 0x0000000505007223 */ /* 0x000fc80000000100 */
[----:B------:R-:W-:-:S07]  /*0cd0*/  FFMA R5, R0, R2, R5 ;  /* 0x0000000200057223 */ /* 0x000fce0000000005 */
.L_x_5:
[----:B------:R-:W0:Y:S08]  /*0ce0*/  LDC R7, c[0x0][0x388] ;  /* 0x0000e200ff077b82 */ /* 0x000e300000000800 */
[----:B------:R-:W1:Y:S01]  /*0cf0*/  LDC.64 R2, c[0x0][0x380] ;  /* 0x0000e000ff027b82 */ /* 0x000e620000000a00 */
[----:B0-----:R-:W-:-:S04]  /*0d00*/  IMAD R7, R7, UR5, R16 ;  /* 0x0000000507077c24 */ /* 0x001fc8000f8e0210 */
[----:B-1----:R-:W-:-:S05]  /*0d10*/  IMAD.WIDE R2, R7, 0x4, R2 ;  /* 0x0000000407027825 */ /* 0x002fca00078e0202 */
[----:B------:R-:W-:Y:S01]  /*0d20*/  STG.E desc[UR6][R2.64], R5 ;  /* 0x0000000502007986 */ /* 0x000fe2000c101906 */
[----:B------:R-:W-:Y:S05]  /*0d30*/  EXIT ;  /* 0x000000000000794d */ /* 0x000fea0003800000 */
        .weak           $__internal_0_$__cuda_sm20_div_rn_f64_full
        .type           $__internal_0_$__cuda_sm20_div_rn_f64_full,@function
        .size           $__internal_0_$__cuda_sm20_div_rn_f64_full,($__internal_1_$__cuda_sm20_sqrt_rn_f32_slowpath - $__internal_0_$__cuda_sm20_div_rn_f64_full)
$__internal_0_$__cuda_sm20_div_rn_f64_full:
[C---:B------:R-:W-:Y:S02]  /*0d40*/  FSETP.GEU.AND P0, PT, |R5|.reuse, 1.469367938527859385e-39, PT ;  /* 0x001000000500780b */ /* 0x040fe40003f0e200 */
[C---:B------:R-:W-:Y:S02]  /*0d50*/  LOP3.LUT R2, R5.reuse, 0x800fffff, RZ, 0xc0, !PT ;  /* 0x800fffff05027812 */ /* 0x040fe400078ec0ff */
[----:B------:R-:W-:Y:S02]  /*0d60*/  MOV R10, 0x1 ;  /* 0x00000001000a7802 */ /* 0x000fe40000000f00 */
[----:B------:R-:W-:Y:S01]  /*0d70*/  LOP3.LUT R3, R2, 0x3ff00000, RZ, 0xfc, !PT ;  /* 0x3ff0000002037812 */ /* 0x000fe200078efcff */
[----:B------:R-:W-:Y:S01]  /*0d80*/  IMAD.MOV.U32 R2, RZ, RZ, R4 ;  /* 0x000000ffff027224 */ /* 0x000fe200078e0004 */
[----:B------:R-:W-:Y:S02]  /*0d90*/  LOP3.LUT R14, R5, 0x7ff00000, RZ, 0xc0, !PT ;  /* 0x7ff00000050e7812 */ /* 0x000fe400078ec0ff */
[----:B------:R-:W-:-:S02]  /*0da0*/  LOP3.LUT R19, R7, 0x7ff00000, RZ, 0xc0, !PT ;  /* 0x7ff0000007137812 */ /* 0x000fc400078ec0ff */
[----:B------:R-:W-:Y:S01]  /*0db0*/  MOV R18, 0x1ca00000 ;  /* 0x1ca0000000127802 */ /* 0x000fe20000000f00 */
[----:B------:R-:W-:Y:S01]  /*0dc0*/  @!P0 DMUL R2, R4, 8.98846567431157953865e+307 ;  /* 0x7fe0000004028828 */ /* 0x000fe20000000000 */
[----:B------:R-:W-:Y:S01]  /*0dd0*/  ISETP.GE.U32.AND P1, PT, R19, R14, PT ;  /* 0x0000000e1300720c */ /* 0x000fe20003f26070 */
[----:B------:R-:W-:-:S04]  /*0de0*/  IMAD.MOV.U32 R21, RZ, RZ, R19 ;  /* 0x000000ffff157224 */ /* 0x000fc800078e0013 */
[----:B------:R-:W0:Y:S02]  /*0df0*/  MUFU.RCP64H R11, R3 ;  /* 0x00000003000b7308 */ /* 0x000e240000001800 */
[----:B0-----:R-:W-:-:S08]  /*0e00*/  DFMA R8, R10, -R2, 1 ;  /* 0x3ff000000a08742b */ /* 0x001fd00000000802 */
[----:B------:R-:W-:-:S08]  /*0e10*/  DFMA R8, R8, R8, R8 ;  /* 0x000000080808722b */ /* 0x000fd00000000008 */
[----:B------:R-:W-:Y:S01]  /*0e20*/  DFMA R10, R10, R8, R10 ;  /* 0x000000080a0a722b */ /* 0x000fe2000000000a */
[----:B------:R-:W-:Y:S02]  /*0e30*/  SEL R9, R18, 0x63400000, !P1 ;  /* 0x6340000012097807 */ /* 0x000fe40004800000 */
[----:B------:R-:W-:Y:S02]  /*0e40*/  FSETP.GEU.AND P1, PT, |R7|, 1.469367938527859385e-39, PT ;  /* 0x001000000700780b */ /* 0x000fe40003f2e200 */
[----:B------:R-:W-:-:S03]  /*0e50*/  LOP3.LUT R9, R9, 0x800fffff, R7, 0xf8, !PT ;  /* 0x800fffff09097812 */ /* 0x000fc600078ef807 */
[----:B------:R-:W-:Y:S01]  /*0e60*/  DFMA R12, R10, -R2, 1 ;  /* 0x3ff000000a0c742b */ /* 0x000fe20000000802 */
[----:B------:R-:W-:-:S07]  /*0e70*/  MOV R8, R6 ;  /* 0x0000000600087202 */ /* 0x000fce0000000f00 */
[----:B------:R-:W-:Y:S01]  /*0e80*/  DFMA R10, R10, R12, R10 ;  /* 0x0000000c0a0a722b */ /* 0x000fe2000000000a */
[----:B------:R-:W-:Y:S10]  /*0e90*/  @P1 BRA `(.L_x_6) ;  /* 0x0000000000201947 */ /* 0x000ff40003800000 */
[----:B------:R-:W-:-:S04]  /*0ea0*/  LOP3.LUT R12, R5, 0x7ff00000, RZ, 0xc0, !PT ;  /* 0x7ff00000050c7812 */ /* 0x000fc800078ec0ff */
[----:B------:R-:W-:Y:S02]  /*0eb0*/  ISETP.GE.U32.AND P1, PT, R19, R12, PT ;  /* 0x0000000c1300720c */ /* 0x000fe40003f26070 */
[----:B------:R-:W-:Y:S02]  /*0ec0*/  MOV R12, RZ ;  /* 0x000000ff000c7202 */ /* 0x000fe40000000f00 */
[----:B------:R-:W-:-:S04]  /*0ed0*/  SEL R13, R18, 0x63400000, !P1 ;  /* 0x63400000120d7807 */ /* 0x000fc80004800000 */
[----:B------:R-:W-:-:S04]  /*0ee0*/  LOP3.LUT R13, R13, 0x80000000, R7, 0xf8, !PT ;  /* 0x800000000d0d7812 */ /* 0x000fc800078ef807 */
[----:B------:R-:W-:-:S06]  /*0ef0*/  LOP3.LUT R13, R13, 0x100000, RZ, 0xfc, !PT ;  /* 0x001000000d0d7812 */ /* 0x000fcc00078efcff */
[----:B------:R-:W-:-:S10]  /*0f00*/  DFMA R8, R8, 2, -R12 ;  /* 0x400000000808782b */ /* 0x000fd4000000080c */
[----:B------:R-:W-:-:S07]  /*0f10*/  LOP3.LUT R21, R9, 0x7ff00000, RZ, 0xc0, !PT ;  /* 0x7ff0000009157812 */ /* 0x000fce00078ec0ff */
.L_x_6:
[----:B------:R-:W-:Y:S01]  /*0f20*/  IMAD.MOV.U32 R22, RZ, RZ, R14 ;  /* 0x000000ffff167224 */ /* 0x000fe200078e000e */
[----:B------:R-:W-:Y:S01]  /*0f30*/  IADD3 R23, PT, PT, R21, -0x1, RZ ;  /* 0xffffffff15177810 */ /* 0x000fe20007ffe0ff */
[----:B------:R-:W-:Y:S01]  /*0f40*/  DMUL R12, R10, R8 ;  /* 0x000000080a0c7228 */ /* 0x000fe20000000000 */
[----:B------:R-:W-:Y:S02]  /*0f50*/  @!P0 LOP3.LUT R22, R3, 0x7ff00000, RZ, 0xc0, !PT ;  /* 0x7ff0000003168812 */ /* 0x000fe400078ec0ff */
[----:B------:R-:W-:Y:S02]  /*0f60*/  ISETP.GT.U32.AND P0, PT, R23, 0x7feffffe, PT ;  /* 0x7feffffe1700780c */ /* 0x000fe40003f04070 */
[----:B------:R-:W-:-:S03]  /*0f70*/  IADD3 R23, PT, PT, R22, -0x1, RZ ;  /* 0xffffffff16177810 */ /* 0x000fc60007ffe0ff */
[----:B------:R-:W-:Y:S01]  /*0f80*/  DFMA R14, R12, -R2, R8 ;  /* 0x800000020c0e722b */ /* 0x000fe20000000008 */
[----:B------:R-:W-:-:S07]  /*0f90*/  ISETP.GT.U32.OR P0, PT, R23, 0x7feffffe, P0 ;  /* 0x7feffffe1700780c */ /* 0x000fce0000704470 */
[----:B------:R-:W-:-:S06]  /*0fa0*/  DFMA R14, R10, R14, R12 ;  /* 0x0000000e0a0e722b */ /* 0x000fcc000000000c */
[----:B------:R-:W-:Y:S05]  /*0fb0*/  @P0 BRA `(.L_x_7) ;  /* 0x00000000006c0947 */ /* 0x000fea0003800000 */
[----:B------:R-:W-:-:S04]  /*0fc0*/  LOP3.LUT R12, R5, 0x7ff00000, RZ, 0xc0, !PT ;  /* 0x7ff00000050c7812 */ /* 0x000fc800078ec0ff */
[CC--:B------:R-:W-:Y:S02]  /*0fd0*/  VIADDMNMX R10, R19.reuse, -R12.reuse, 0xb9600000, !PT ;  /* 0xb9600000130a7446 */ /* 0x0c0fe4000780090c */
[----:B------:R-:W-:Y:S02]  /*0fe0*/  ISETP.GE.U32.AND P0, PT, R19, R12, PT ;  /* 0x0000000c1300720c */ /* 0x000fe40003f06070 */
[----:B------:R-:W-:Y:S02]  /*0ff0*/  VIMNMX R10, PT, PT, R10, 0x46a00000, PT ;  /* 0x46a000000a0a7848 */ /* 0x000fe40003fe0100 */
[----:B------:R-:W-:Y:S02]  /*1000*/  SEL R11, R18, 0x63400000, !P0 ;  /* 0x63400000120b7807 */ /* 0x000fe40004000000 */
[----:B------:R-:W-:-:S03]  /*1010*/  MOV R12, RZ ;  /* 0x000000ff000c7202 */ /* 0x000fc60000000f00 */
[----:B------:R-:W-:-:S05]  /*1020*/  IMAD.IADD R18, R10, 0x1, -R11 ;  /* 0x000000010a127824 */ /* 0x000fca00078e0a0b */
[----:B------:R-:W-:-:S06]  /*1030*/  IADD3 R13, PT, PT, R18, 0x7fe00000, RZ ;  /* 0x7fe00000120d7810 */ /* 0x000fcc0007ffe0ff */
[----:B------:R-:W-:-:S10]  /*1040*/  DMUL R10, R14, R12 ;  /* 0x0000000c0e0a7228 */ /* 0x000fd40000000000 */
[----:B------:R-:W-:-:S13]  /*1050*/  FSETP.GTU.AND P0, PT, |R11|, 1.469367938527859385e-39, PT ;  /* 0x001000000b00780b */ /* 0x000fda0003f0c200 */
[----:B------:R-:W-:Y:S05]  /*1060*/  @P0 BRA `(.L_x_8) ;  /* 0x0000000000940947 */ /* 0x000fea0003800000 */
[----:B------:R-:W-:Y:S01]  /*1070*/  DFMA R2, R14, -R2, R8 ;  /* 0x800000020e02722b */ /* 0x000fe20000000008 */
[----:B------:R-:W-:-:S09]  /*1080*/  IMAD.MOV.U32 R12, RZ, RZ, RZ ;  /* 0x000000ffff0c7224 */ /* 0x000fd200078e00ff */
[C---:B------:R-:W-:Y:S02]  /*1090*/  FSETP.NEU.AND P0, PT, R3.reuse, RZ, PT ;  /* 0x000000ff0300720b */ /* 0x040fe40003f0d000 */
[----:B------:R-:W-:-:S04]  /*10a0*/  LOP3.LUT R5, R3, 0x80000000, R5, 0x48, !PT ;  /* 0x8000000003057812 */ /* 0x000fc800078e4805 */
[----:B------:R-:W-:-:S07]  /*10b0*/  LOP3.LUT R13, R5, R13, RZ, 0xfc, !PT ;  /* 0x0000000d050d7212 */ /* 0x000fce00078efcff */
[----:B------:R-:W-:Y:S05]  /*10c0*/  @!P0 BRA `(.L_x_8) ;  /* 0x00000000007c8947 */ /* 0x000fea0003800000 */
[----:B------:R-:W-:Y:S01]  /*10d0*/  IADD3 R3, PT, PT, -R18, RZ, RZ ;  /* 0x000000ff12037210 */ /* 0x000fe20007ffe1ff */
[----:B------:R-:W-:Y:S01]  /*10e0*/  DMUL.RP R12, R14, R12 ;  /* 0x0000000c0e0c7228 */ /* 0x000fe20000008000 */
[----:B------:R-:W-:-:S06]  /*10f0*/  MOV R2, RZ ;  /* 0x000000ff00027202 */ /* 0x000fcc0000000f00 */
[----:B------:R-:W-:-:S03]  /*1100*/  DFMA R2, R10, -R2, R14 ;  /* 0x800000020a02722b */ /* 0x000fc6000000000e */
[----:B------:R-:W-:-:S03]  /*1110*/  LOP3.LUT R5, R13, R5, RZ, 0x3c, !PT ;  /* 0x000000050d057212 */ /* 0x000fc600078e3cff */
[----:B------:R-:W-:-:S04]  /*1120*/  IADD3 R2, PT, PT, -R18, -0x43300000, RZ ;  /* 0xbcd0000012027810 */ /* 0x000fc80007ffe1ff */
[----:B------:R-:W-:-:S04]  /*1130*/  FSETP.NEU.AND P0, PT, |R3|, R2, PT ;  /* 0x000000020300720b */ /* 0x000fc80003f0d200 */
[----:B------:R-:W-:Y:S02]  /*1140*/  FSEL R10, R12, R10, !P0 ;  /* 0x0000000a0c0a7208 */ /* 0x000fe40004000000 */
[----:B------:R-:W-:Y:S01]  /*1150*/  FSEL R11, R5, R11, !P0 ;  /* 0x0000000b050b7208 */ /* 0x000fe20004000000 */
[----:B------:R-:W-:Y:S06]  /*1160*/  BRA `(.L_x_8) ;  /* 0x0000000000547947 */ /* 0x000fec0003800000 */
.L_x_7:
[----:B------:R-:W-:-:S14]  /*1170*/  DSETP.NAN.AND P0, PT, R6, R6, PT ;  /* 0x000000060600722a */ /* 0x000fdc0003f08000 */
[----:B------:R-:W-:Y:S05]  /*1180*/  @P0 BRA `(.L_x_9) ;  /* 0x0000000000440947 */ /* 0x000fea0003800000 */
[----:B------:R-:W-:-:S14]  /*1190*/  DSETP.NAN.AND P0, PT, R4, R4, PT ;  /* 0x000000040400722a */ /* 0x000fdc0003f08000 */
[----:B------:R-:W-:Y:S05]  /*11a0*/  @P0 BRA `(.L_x_10) ;  /* 0x0000000000300947 */ /* 0x000fea0003800000 */
[----:B------:R-:W-:Y:S01]  /*11b0*/  ISETP.NE.AND P0, PT, R21, R22, PT ;  /* 0x000000161500720c */ /* 0x000fe20003f05270 */
[----:B------:R-:W-:Y:S01]  /*11c0*/  IMAD.MOV.U32 R10, RZ, RZ, 0x0 ;  /* 0x00000000ff0a7424 */ /* 0x000fe200078e00ff */
[----:B------:R-:W-:-:S11]  /*11d0*/  MOV R11, 0xfff80000 ;  /* 0xfff80000000b7802 */ /* 0x000fd60000000f00 */
[----:B------:R-:W-:Y:S05]  /*11e0*/  @!P0 BRA `(.L_x_8) ;  /* 0x0000000000348947 */ /* 0x000fea0003800000 */
[----:B------:R-:W-:Y:S02]  /*11f0*/  ISETP.NE.AND P0, PT, R21, 0x7ff00000, PT ;  /* 0x7ff000001500780c */ /* 0x000fe40003f05270 */
[----:B------:R-:W-:Y:S02]  /*1200*/  LOP3.LUT R11, R7, 0x80000000, R5, 0x48, !PT ;  /* 0x80000000070b7812 */ /* 0x000fe400078e4805 */
[----:B------:R-:W-:-:S13]  /*1210*/  ISETP.EQ.OR P0, PT, R22, RZ, !P0 ;  /* 0x000000ff1600720c */ /* 0x000fda0004702670 */
[----:B------:R-:W-:Y:S02]  /*1220*/  @P0 LOP3.LUT R2, R11, 0x7ff00000, RZ, 0xfc, !PT ;  /* 0x7ff000000b020812 */ /* 0x000fe400078efcff */
[----:B------:R-:W-:Y:S01]  /*1230*/  @!P0 MOV R10, RZ ;  /* 0x000000ff000a8202 */ /* 0x000fe20000000f00 */
[----:B------:R-:W-:Y:S01]  /*1240*/  @P0 IMAD.MOV.U32 R10, RZ, RZ, RZ ;  /* 0x000000ffff0a0224 */ /* 0x000fe200078e00ff */
[----:B------:R-:W-:Y:S01]  /*1250*/  @P0 MOV R11, R2 ;  /* 0x00000002000b0202 */ /* 0x000fe20000000f00 */
[----:B------:R-:W-:Y:S06]  /*1260*/  BRA `(.L_x_8) ;  /* 0x0000000000147947 */ /* 0x000fec0003800000 */
.L_x_10:
[----:B------:R-:W-:Y:S02]  /*1270*/  LOP3.LUT R11, R5, 0x80000, RZ, 0xfc, !PT ;  /* 0x00080000050b7812 */ /* 0x000fe400078efcff */
[----:B------:R-:W-:Y:S01]  /*1280*/  MOV R10, R4 ;  /* 0x00000004000a7202 */ /* 0x000fe20000000f00 */
[----:B------:R-:W-:Y:S06]  /*1290*/  BRA `(.L_x_8) ;  /* 0x0000000000087947 */ /* 0x000fec0003800000 */
.L_x_9:
[----:B------:R-:W-:Y:S01]  /*12a0*/  LOP3.LUT R11, R7, 0x80000, RZ, 0xfc, !PT ;  /* 0x00080000070b7812 */ /* 0x000fe200078efcff */
[----:B------:R-:W-:-:S07]  /*12b0*/  IMAD.MOV.U32 R10, RZ, RZ, R6 ;  /* 0x000000ffff0a7224 */ /* 0x000fce00078e0006 */
.L_x_8:
[----:B------:R-:W-:Y:S01]  /*12c0*/  IMAD.MOV.U32 R21, RZ, RZ, 0x0 ;  /* 0x00000000ff157424 */ /* 0x000fe200078e00ff */
[----:B------:R-:W-:Y:S02]  /*12d0*/  MOV R2, R10 ;  /* 0x0000000a00027202 */ /* 0x000fe40000000f00 */
[----:B------:R-:W-:Y:S01]  /*12e0*/  MOV R3, R11 ;  /* 0x0000000b00037202 */ /* 0x000fe20000000f00 */
[----:B------:R-:W-:Y:S06]  /*12f0*/  RET.REL.NODEC R20 `(_Z16kspacedistkernelPfjj) ;  /* 0xffffffec14407950 */ /* 0x000fec0003c3ffff */
        .weak           $__internal_1_$__cuda_sm20_sqrt_rn_f32_slowpath
        .type           $__internal_1_$__cuda_sm20_sqrt_rn_f32_slowpath,@function
        .size           $__internal_1_$__cuda_sm20_sqrt_rn_f32_slowpath,(.L_x_14 - $__internal_1_$__cuda_sm20_sqrt_rn_f32_slowpath)
$__internal_1_$__cuda_sm20_sqrt_rn_f32_slowpath:
[----:B------:R-:W-:-:S13]  /*1300*/  LOP3.LUT P0, RZ, R0, 0x7fffffff, RZ, 0xc0, !PT ;  /* 0x7fffffff00ff7812 */ /* 0x000fda000780c0ff */
[----:B------:R-:W-:Y:S01]  /*1310*/  @!P0 MOV R2, R0 ;  /* 0x0000000000028202 */ /* 0x000fe20000000f00 */
[----:B------:R-:W-:Y:S06]  /*1320*/  @!P0 BRA `(.L_x_11) ;  /* 0x0000000000448947 */ /* 0x000fec0003800000 */
[----:B------:R-:W-:-:S13]  /*1330*/  FSETP.GEU.FTZ.AND P0, PT, R0, RZ, PT ;  /* 0x000000ff0000720b */ /* 0x000fda0003f1e000 */
[----:B------:R-:W-:Y:S01]  /*1340*/  @!P0 MOV R2, 0x7fffffff ;  /* 0x7fffffff00028802 */ /* 0x000fe20000000f00 */
[----:B------:R-:W-:Y:S06]  /*1350*/  @!P0 BRA `(.L_x_11) ;  /* 0x0000000000388947 */ /* 0x000fec0003800000 */
[----:B------:R-:W-:-:S13]  /*1360*/  FSETP.GTU.FTZ.AND P0, PT, |R0|, +INF , PT ;  /* 0x7f8000000000780b */ /* 0x000fda0003f1c200 */
[----:B------:R-:W-:Y:S01]  /*1370*/  @P0 FADD.FTZ R2, R0, 1 ;  /* 0x3f80000000020421 */ /* 0x000fe20000010000 */
[----:B------:R-:W-:Y:S06]  /*1380*/  @P0 BRA `(.L_x_11) ;  /* 0x00000000002c0947 */ /* 0x000fec0003800000 */
[----:B------:R-:W-:-:S13]  /*1390*/  FSETP.NEU.FTZ.AND P0, PT, |R0|, +INF , PT ;  /* 0x7f8000000000780b */ /* 0x000fda0003f1d200 */
[----:B------:R-:W-:Y:S01]  /*13a0*/  @!P0 IMAD.MOV.U32 R2, RZ, RZ, R0 ;  /* 0x000000ffff028224 */ /* 0x000fe200078e0000 */
[----:B------:R-:W-:Y:S06]  /*13b0*/  @!P0 BRA `(.L_x_11) ;  /* 0x0000000000208947 */ /* 0x000fec0003800000 */
[----:B------:R-:W-:-:S04]  /*13c0*/  FFMA R0, R0, 1.84467440737095516160e+19, RZ ;  /* 0x5f80000000007823 */ /* 0x000fc800000000ff */
[----:B------:R-:W0:Y:S02]  /*13d0*/  MUFU.RSQ R3, R0 ;  /* 0x0000000000037308 */ /* 0x000e240000001400 */
[----:B0-----:R-:W-:Y:S01]  /*13e0*/  FMUL.FTZ R5, R0, R3 ;  /* 0x0000000300057220 */ /* 0x001fe20000410000 */
[----:B------:R-:W-:-:S03]  /*13f0*/  FMUL.FTZ R3, R3, 0.5 ;  /* 0x3f00000003037820 */ /* 0x000fc60000410000 */
[----:B------:R-:W-:-:S04]  /*1400*/  FADD.FTZ R2, -R5, -RZ ;  /* 0x800000ff05027221 */ /* 0x000fc80000010100 */
[----:B------:R-:W-:-:S04]  /*1410*/  FFMA R2, R5, R2, R0 ;  /* 0x0000000205027223 */ /* 0x000fc80000000000 */
[----:B------:R-:W-:-:S04]  /*1420*/  FFMA R2, R2, R3, R5 ;  /* 0x0000000302027223 */ /* 0x000fc80000000005 */
[----:B------:R-:W-:-:S07]  /*1430*/  FMUL.FTZ R2, R2, 2.3283064365386962891e-10 ;  /* 0x2f80000002027820 */ /* 0x000fce0000410000 */
.L_x_11:
[----:B------:R-:W-:Y:S01]  /*1440*/  HFMA2 R3, -RZ, RZ, 0, 0 ;  /* 0x00000000ff037431 */ /* 0x000fe200000001ff */
[----:B------:R-:W-:Y:S02]  /*1450*/  MOV R5, R2 ;  /* 0x0000000200057202 */ /* 0x000fe40000000f00 */
[----:B------:R-:W-:-:S04]  /*1460*/  MOV R2, R4 ;  /* 0x0000000400027202 */ /* 0x000fc80000000f00 */
[----:B------:R-:W-:Y:S05]  /*1470*/  RET.REL.NODEC R2 `(_Z16kspacedistkernelPfjj) ;  /* 0xffffffe802e07950 */ /* 0x000fea0003c3ffff */
.L_x_12:
[----:B------:R-:W-:-:S00]  /*1480*/  BRA `(.L_x_12) ;  /* 0xfffffffc00fc7947 */ /* 0x000fc0000383ffff */
[----:B------:R-:W-:-:S00]  /*1490*/  NOP ;  /* 0x0000000000007918 */ /* 0x000fc00000000000 */
        /* <DEDUP_REMOVED lines=14> */
.L_x_14:


//--------------------- .nv.shared.reserved.0     --------------------------
	.section	.nv.shared.reserved.0,"aw",@nobits
	.weak		__nv_reservedSMEM_offset_0_alias
	.size		__nv_reservedSMEM_offset_0_alias, 0, 64
	.other		__nv_reservedSMEM_offset_0_alias,@"STO_CUDA_RESERVED_SHARED STV_DEFAULT"
__nv_reservedSMEM_offset_0_alias:
	.zero		0
	.zero		64


//--------------------- .nv.constant0._Z16kspacedistkernelPfjj --------------------------
	.section	.nv.constant0._Z16kspacedistkernelPfjj,"a",@progbits
	.sectionflags	@""
	.align	4
.nv.constant0._Z16kspacedistkernelPfjj:
	.zero		912


//--------------------- SYMBOLS --------------------------

	.type		.nv.reservedSmem.offset0,@object
	.size		.nv.reservedSmem.offset0,0x4
